//
// Generated by NVIDIA NVVM Compiler
//
// Compiler Build ID: CL-36424714
// Cuda compilation tools, release 13.0, V13.0.88
// Based on NVVM 20.0.0
//

.version 9.0
.target sm_100
.address_size 64

	// .globl	_Z23game_of_life_bit_kernelPKjPji

.visible .entry _Z23game_of_life_bit_kernelPKjPji(
	.param .u64 .ptr .align 1 _Z23game_of_life_bit_kernelPKjPji_param_0,
	.param .u64 .ptr .align 1 _Z23game_of_life_bit_kernelPKjPji_param_1,
	.param .u32 _Z23game_of_life_bit_kernelPKjPji_param_2
)
{
	.reg .pred 	%p<31>;
	.reg .b32 	%r<156>;
	.reg .b64 	%rd<13>;

	ld.param.u64 	%rd6, [_Z23game_of_life_bit_kernelPKjPji_param_0];
	ld.param.u64 	%rd5, [_Z23game_of_life_bit_kernelPKjPji_param_1];
	ld.param.u32 	%r48, [_Z23game_of_life_bit_kernelPKjPji_param_2];
	cvta.to.global.u64 	%rd1, %rd6;
	shr.s32 	%r1, %r48, 5;
	mov.u32 	%r49, %ctaid.y;
	mov.u32 	%r50, %ntid.y;
	mov.u32 	%r51, %tid.y;
	mad.lo.s32 	%r2, %r49, %r50, %r51;
	mov.u32 	%r52, %ctaid.x;
	mov.u32 	%r53, %ntid.x;
	mov.u32 	%r54, %tid.x;
	mad.lo.s32 	%r3, %r52, %r53, %r54;
	setp.ge.s32 	%p1, %r2, %r48;
	setp.ge.s32 	%p2, %r3, %r1;
	or.pred  	%p3, %p1, %p2;
	@%p3 bra 	$L__BB0_28;
	mul.lo.s32 	%r4, %r1, %r2;
	add.s32 	%r5, %r4, %r3;
	mul.wide.s32 	%rd7, %r5, 4;
	add.s64 	%rd2, %rd1, %rd7;
	ld.global.u32 	%r6, [%rd2];
	setp.lt.s32 	%p4, %r3, 1;
	mov.b32 	%r139, 0;
	@%p4 bra 	$L__BB0_3;
	ld.global.u32 	%r56, [%rd2+-4];
	shr.u32 	%r139, %r56, 31;
$L__BB0_3:
	add.s32 	%r9, %r1, -1;
	setp.ge.s32 	%p5, %r3, %r9;
	mov.b32 	%r140, 0;
	@%p5 bra 	$L__BB0_5;
	ld.global.u32 	%r58, [%rd2+4];
	and.b32  	%r140, %r58, 1;
$L__BB0_5:
	setp.eq.s32 	%p6, %r2, 0;
	mov.b32 	%r142, 0;
	mov.u32 	%r143, %r142;
	mov.u32 	%r144, %r142;
	@%p6 bra 	$L__BB0_10;
	setp.lt.s32 	%p7, %r3, 1;
	sub.s32 	%r61, %r4, %r1;
	add.s32 	%r62, %r61, %r3;
	mul.wide.s32 	%rd8, %r62, 4;
	add.s64 	%rd3, %rd1, %rd8;
	ld.global.u32 	%r142, [%rd3];
	mov.b32 	%r143, 0;
	@%p7 bra 	$L__BB0_8;
	ld.global.u32 	%r143, [%rd3+-4];
$L__BB0_8:
	setp.ge.s32 	%p8, %r3, %r9;
	mov.b32 	%r144, 0;
	@%p8 bra 	$L__BB0_10;
	ld.global.u32 	%r64, [%rd3+4];
	and.b32  	%r144, %r64, 1;
$L__BB0_10:
	add.s32 	%r19, %r48, -1;
	setp.ge.u32 	%p9, %r2, %r19;
	mov.b32 	%r146, 0;
	mov.u32 	%r147, %r146;
	mov.u32 	%r148, %r146;
	@%p9 bra 	$L__BB0_15;
	setp.lt.s32 	%p10, %r3, 1;
	mul.wide.s32 	%rd9, %r1, 4;
	add.s64 	%rd4, %rd2, %rd9;
	ld.global.u32 	%r146, [%rd4];
	mov.b32 	%r147, 0;
	@%p10 bra 	$L__BB0_13;
	ld.global.u32 	%r147, [%rd4+-4];
$L__BB0_13:
	setp.ge.s32 	%p11, %r3, %r9;
	mov.b32 	%r148, 0;
	@%p11 bra 	$L__BB0_15;
	ld.global.u32 	%r68, [%rd4+4];
	and.b32  	%r148, %r68, 1;
$L__BB0_15:
	shl.b32 	%r70, %r3, 5;
	shr.u32 	%r27, %r143, 31;
	shr.u32 	%r28, %r147, 31;
	max.s32 	%r71, %r48, %r70;
	sub.s32 	%r29, %r71, %r70;
	mov.b32 	%r149, 0;
	mov.u32 	%r155, %r149;
$L__BB0_16:
	setp.eq.s32 	%p12, %r149, %r29;
	@%p12 bra 	$L__BB0_27;
	setp.eq.s32 	%p13, %r2, 0;
	mov.b32 	%r151, 0;
	@%p13 bra 	$L__BB0_19;
	add.s32 	%r73, %r149, -1;
	setp.eq.s32 	%p14, %r149, 0;
	shr.u32 	%r74, %r142, %r73;
	and.b32  	%r75, %r74, 1;
	selp.b32 	%r76, %r27, %r75, %p14;
	shr.u32 	%r77, %r142, %r149;
	and.b32  	%r78, %r77, 1;
	add.s32 	%r79, %r76, %r78;
	add.s32 	%r80, %r149, 1;
	shr.u32 	%r81, %r142, %r80;
	and.b32  	%r82, %r81, 1;
	add.s32 	%r151, %r79, %r82;
$L__BB0_19:
	setp.ge.u32 	%p15, %r2, %r19;
	add.s32 	%r34, %r149, -1;
	setp.eq.s32 	%p16, %r149, 0;
	shr.u32 	%r83, %r6, %r34;
	and.b32  	%r84, %r83, 1;
	selp.b32 	%r85, %r139, %r84, %p16;
	add.s32 	%r35, %r149, 1;
	shr.u32 	%r86, %r6, %r35;
	and.b32  	%r87, %r86, 1;
	add.s32 	%r88, %r87, %r85;
	add.s32 	%r152, %r88, %r151;
	@%p15 bra 	$L__BB0_21;
	setp.eq.s32 	%p17, %r149, 0;
	shr.u32 	%r89, %r146, %r34;
	and.b32  	%r90, %r89, 1;
	selp.b32 	%r91, %r28, %r90, %p17;
	shr.u32 	%r92, %r146, %r149;
	and.b32  	%r93, %r92, 1;
	shr.u32 	%r94, %r146, %r35;
	and.b32  	%r95, %r94, 1;
	add.s32 	%r96, %r91, %r93;
	add.s32 	%r97, %r96, %r95;
	add.s32 	%r152, %r97, %r152;
$L__BB0_21:
	shr.u32 	%r98, %r6, %r149;
	and.b32  	%r99, %r98, 1;
	setp.eq.b32 	%p18, %r99, 1;
	and.b32  	%r100, %r152, 30;
	setp.eq.s32 	%p19, %r100, 2;
	setp.eq.s32 	%p20, %r152, 3;
	selp.u32 	%r101, -1, 0, %p20;
	selp.u32 	%r102, -1, 0, %p19;
	selp.b32 	%r103, %r102, %r101, %p18;
	and.b32  	%r104, %r103, 1;
	shl.b32 	%r105, %r104, %r149;
	or.b32  	%r155, %r105, %r155;
	setp.eq.s32 	%p21, %r35, %r29;
	@%p21 bra 	$L__BB0_27;
	setp.eq.s32 	%p22, %r2, 0;
	mov.b32 	%r153, 0;
	@%p22 bra 	$L__BB0_24;
	shr.u32 	%r107, %r142, %r149;
	and.b32  	%r108, %r107, 1;
	shr.u32 	%r109, %r142, %r35;
	and.b32  	%r110, %r109, 1;
	add.s32 	%r111, %r108, %r110;
	add.s32 	%r112, %r149, 2;
	setp.eq.s32 	%p23, %r35, 31;
	shr.u32 	%r113, %r142, %r112;
	and.b32  	%r114, %r113, 1;
	selp.b32 	%r115, %r144, %r114, %p23;
	add.s32 	%r153, %r111, %r115;
$L__BB0_24:
	setp.ge.u32 	%p24, %r2, %r19;
	add.s32 	%r42, %r149, 2;
	setp.eq.s32 	%p25, %r35, 31;
	shr.u32 	%r118, %r6, %r42;
	and.b32  	%r119, %r118, 1;
	selp.b32 	%r120, %r140, %r119, %p25;
	add.s32 	%r121, %r120, %r99;
	add.s32 	%r154, %r121, %r153;
	@%p24 bra 	$L__BB0_26;
	setp.eq.s32 	%p26, %r35, 31;
	shr.u32 	%r122, %r146, %r149;
	and.b32  	%r123, %r122, 1;
	shr.u32 	%r124, %r146, %r35;
	and.b32  	%r125, %r124, 1;
	shr.u32 	%r126, %r146, %r42;
	and.b32  	%r127, %r126, 1;
	selp.b32 	%r128, %r148, %r127, %p26;
	add.s32 	%r129, %r123, %r125;
	add.s32 	%r130, %r129, %r128;
	add.s32 	%r154, %r130, %r154;
$L__BB0_26:
	and.b32  	%r132, %r98, 2;
	setp.eq.s32 	%p27, %r132, 0;
	and.b32  	%r133, %r154, 30;
	setp.eq.s32 	%p28, %r133, 2;
	setp.eq.s32 	%p29, %r154, 3;
	selp.u32 	%r134, -1, 0, %p29;
	selp.u32 	%r135, -1, 0, %p28;
	selp.b32 	%r136, %r134, %r135, %p27;
	and.b32  	%r137, %r136, 1;
	shl.b32 	%r138, %r137, %r35;
	or.b32  	%r155, %r138, %r155;
	setp.ne.s32 	%p30, %r42, 32;
	mov.u32 	%r149, %r42;
	@%p30 bra 	$L__BB0_16;
$L__BB0_27:
	cvta.to.global.u64 	%rd10, %rd5;
	add.s64 	%rd12, %rd10, %rd7;
	st.global.u32 	[%rd12], %r155;
$L__BB0_28:
	ret;

}


// ===== COMPILED SASS (sm_100) =====

	.target	sm_100

	.elftype	@"ET_EXEC"


//--------------------- .note.nv.tkinfo           --------------------------
	.section	.note.nv.tkinfo,"",@"SHT_NOTE"
	.sectionflags	@"SHF_NOTE_NV_TKINFO"
	.tkinfo
        /*0018*/ 	.word	0x00000002
        /*0030*/ 	.string	""
        /*0030*/ 	.string	"ptxas"
        /*0030*/ 	.string	"Cuda compilation tools, release 13.0, V13.0.88"
        /*0030*/ 	.string	"Build cuda_13.0.r13.0/compiler.36424714_0"
        /*0030*/ 	.string	"-arch sm_100 -m 64 "



//--------------------- .note.nv.cuinfo           --------------------------
	.section	.note.nv.cuinfo,"",@"SHT_NOTE"
	.sectionflags	@"SHF_NOTE_NV_CUINFO"
        /*0018*/ 	.short	0x0002
        /*001a*/ 	.short	0x0064
        /*001c*/ 	.short	0x0082
	.zero		2


//--------------------- .nv.info                  --------------------------
	.section	.nv.info,"",@"SHT_CUDA_INFO"
	.align	4


	//----- nvinfo : EIATTR_REGCOUNT
	.align		4
        /*0000*/ 	.byte	0x04, 0x2f
        /*0002*/ 	.short	(.L_1 - .L_0)
	.align		4
.L_0:
        /*0004*/ 	.word	index@(_Z23game_of_life_bit_kernelPKjPji)
        /*0008*/ 	.word	0x0000001c


	//----- nvinfo : EIATTR_FRAME_SIZE
	.align		4
.L_1:
        /*000c*/ 	.byte	0x04, 0x11
        /*000e*/ 	.short	(.L_3 - .L_2)
	.align		4
.L_2:
        /*0010*/ 	.word	index@(_Z23game_of_life_bit_kernelPKjPji)
        /*0014*/ 	.word	0x00000000


	//----- nvinfo : EIATTR_MIN_STACK_SIZE
	.align		4
.L_3:
        /*0018*/ 	.byte	0x04, 0x12
        /*001a*/ 	.short	(.L_5 - .L_4)
	.align		4
.L_4:
        /*001c*/ 	.word	index@(_Z23game_of_life_bit_kernelPKjPji)
        /*0020*/ 	.word	0x00000000
.L_5:


//--------------------- .nv.compat                --------------------------
	.section	.nv.compat,"",@"SHT_CUDA_COMPAT_INFO"
	.align	4
        /*0000*/ 	.byte	0x02, 0x09, 0x00, 0x00, 0x02, 0x02, 0x01, 0x00, 0x02, 0x05, 0x05, 0x00, 0x03, 0x07, 0x01, 0x01
        /*0010*/ 	.byte	0x02, 0x03, 0x00, 0x00, 0x02, 0x06, 0x01, 0x00, 0x04, 0x0b, 0x08, 0x00, 0x09, 0x00, 0x00, 0x00
        /*0020*/ 	.byte	0x00, 0x00, 0x00, 0x00


//--------------------- .nv.info._Z23game_of_life_bit_kernelPKjPji --------------------------
	.section	.nv.info._Z23game_of_life_bit_kernelPKjPji,"",@"SHT_CUDA_INFO"
	.sectionflags	@""
	.align	4


	//----- nvinfo : EIATTR_CUDA_API_VERSION
	.align		4
        /*0000*/ 	.byte	0x04, 0x37
        /*0002*/ 	.short	(.L_7 - .L_6)
.L_6:
        /*0004*/ 	.word	0x00000082


	//----- nvinfo : EIATTR_KPARAM_INFO
	.align		4
.L_7:
        /*0008*/ 	.byte	0x04, 0x17
        /*000a*/ 	.short	(.L_9 - .L_8)
.L_8:
        /*000c*/ 	.word	0x00000000
        /*0010*/ 	.short	0x0002
        /*0012*/ 	.short	0x0010
        /*0014*/ 	.byte	0x00, 0xf0, 0x11, 0x00


	//----- nvinfo : EIATTR_KPARAM_INFO
	.align		4
.L_9:
        /*0018*/ 	.byte	0x04, 0x17
        /*001a*/ 	.short	(.L_11 - .L_10)
.L_10:
        /*001c*/ 	.word	0x00000000
        /*0020*/ 	.short	0x0001
        /*0022*/ 	.short	0x0008
        /*0024*/ 	.byte	0x00, 0xf5, 0x21, 0x00


	//----- nvinfo : EIATTR_KPARAM_INFO
	.align		4
.L_11:
        /*0028*/ 	.byte	0x04, 0x17
        /*002a*/ 	.short	(.L_13 - .L_12)
.L_12:
        /*002c*/ 	.word	0x00000000
        /*0030*/ 	.short	0x0000
        /*0032*/ 	.short	0x0000
        /*0034*/ 	.byte	0x00, 0xf5, 0x21, 0x00


	//----- nvinfo : EIATTR_SPARSE_MMA_MASK
	.align		4
.L_13:
        /*0038*/ 	.byte	0x03, 0x50
        /*003a*/ 	.short	0x0000


	//----- nvinfo : EIATTR_MAXREG_COUNT
	.align		4
        /*003c*/ 	.byte	0x03, 0x1b
        /*003e*/ 	.short	0x00ff


	//----- nvinfo : EIATTR_MERCURY_ISA_VERSION
	.align		4
        /*0040*/ 	.byte	0x03, 0x5f
        /*0042*/ 	.short	0x0101


	//----- nvinfo : EIATTR_VRC_CTA_INIT_COUNT
	.align		4
        /*0044*/ 	.byte	0x02, 0x4a
	.zero		1
	.zero		1


	//----- nvinfo : EIATTR_EXIT_INSTR_OFFSETS
	.align		4
        /*0048*/ 	.byte	0x04, 0x1c
        /*004a*/ 	.short	(.L_15 - .L_14)


	//   ....[0]....
.L_14:
        /*004c*/ 	.word	0x000000d0


	//   ....[1]....
        /*0050*/ 	.word	0x00000a40


	//----- nvinfo : EIATTR_CRS_STACK_SIZE
	.align		4
.L_15:
        /*0054*/ 	.byte	0x04, 0x1e
        /*0056*/ 	.short	(.L_17 - .L_16)
.L_16:
        /*0058*/ 	.word	0x00000000


	//----- nvinfo : EIATTR_CBANK_PARAM_SIZE
	.align		4
.L_17:
        /*005c*/ 	.byte	0x03, 0x19
        /*005e*/ 	.short	0x0014


	//----- nvinfo : EIATTR_PARAM_CBANK
	.align		4
        /*0060*/ 	.byte	0x04, 0x0a
        /*0062*/ 	.short	(.L_19 - .L_18)
	.align		4
.L_18:
        /*0064*/ 	.word	index@(.nv.constant0._Z23game_of_life_bit_kernelPKjPji)
        /*0068*/ 	.short	0x0380
        /*006a*/ 	.short	0x0014


	//----- nvinfo : EIATTR_SW_WAR
	.align		4
.L_19:
        /*006c*/ 	.byte	0x04, 0x36
        /*006e*/ 	.short	(.L_21 - .L_20)
.L_20:
        /*0070*/ 	.word	0x00000008
.L_21:


//--------------------- .nv.callgraph             --------------------------
	.section	.nv.callgraph,"",@"SHT_CUDA_CALLGRAPH"
	.align	4
	.sectionentsize	8
	.align		4
        /*0000*/ 	.word	0x00000000
	.align		4
        /*0004*/ 	.word	0xffffffff
	.align		4
        /*0008*/ 	.word	0x00000000
	.align		4
        /*000c*/ 	.word	0xfffffffe
	.align		4
        /*0010*/ 	.word	0x00000000
	.align		4
        /*0014*/ 	.word	0xfffffffd
	.align		4
        /*0018*/ 	.word	0x00000000
	.align		4
        /*001c*/ 	.word	0xfffffffc


//--------------------- .text._Z23game_of_life_bit_kernelPKjPji --------------------------
	.section	.text._Z23game_of_life_bit_kernelPKjPji,"ax",@progbits
	.align	128
        .global         _Z23game_of_life_bit_kernelPKjPji
        .type           _Z23game_of_life_bit_kernelPKjPji,@function
        .size           _Z23game_of_life_bit_kernelPKjPji,(.L_x_16 - _Z23game_of_life_bit_kernelPKjPji)
        .other          _Z23game_of_life_bit_kernelPKjPji,@"STO_CUDA_ENTRY STV_DEFAULT"
_Z23game_of_life_bit_kernelPKjPji:
.text._Z23game_of_life_bit_kernelPKjPji:
[----:B------:R-:W-:Y:S01]  /*0000*/  LDC R1, c[0x0][0x37c] ;  /* 0x0000df00ff017b82 */ /* 0x000fe20000000800 */
[----:B------:R-:W0:Y:S07]  /*0010*/  S2R R5, SR_TID.X ;  /* 0x0000000000057919 */ /* 0x000e2e0000002100 */
[----:B------:R-:W1:Y:S01]  /*0020*/  LDC R0, c[0x0][0x364] ;  /* 0x0000d900ff007b82 */ /* 0x000e620000000800 */
[----:B------:R-:W1:Y:S07]  /*0030*/  S2R R3, SR_TID.Y ;  /* 0x0000000000037919 */ /* 0x000e6e0000002200 */
[----:B------:R-:W0:Y:S08]  /*0040*/  S2UR UR5, SR_CTAID.X ;  /* 0x00000000000579c3 */ /* 0x000e300000002500 */
[----:B------:R-:W0:Y:S08]  /*0050*/  LDC R12, c[0x0][0x360] ;  /* 0x0000d800ff0c7b82 */ /* 0x000e300000000800 */
[----:B------:R-:W2:Y:S08]  /*0060*/  LDC R9, c[0x0][0x390] ;  /* 0x0000e400ff097b82 */ /* 0x000eb00000000800 */
[----:B------:R-:W1:Y:S01]  /*0070*/  S2UR UR4, SR_CTAID.Y ;  /* 0x00000000000479c3 */ /* 0x000e620000002600 */
[----:B0-----:R-:W-:Y:S01]  /*0080*/  IMAD R12, R12, UR5, R5 ;  /* 0x000000050c0c7c24 */ /* 0x001fe2000f8e0205 */
[----:B--2---:R-:W-:-:S04]  /*0090*/  SHF.R.S32.HI R15, RZ, 0x5, R9 ;  /* 0x00000005ff0f7819 */ /* 0x004fc80000011409 */
[----:B------:R-:W-:Y:S01]  /*00a0*/  ISETP.GE.AND P0, PT, R12, R15, PT ;  /* 0x0000000f0c00720c */ /* 0x000fe20003f06270 */
[----:B-1----:R-:W-:-:S05]  /*00b0*/  IMAD R0, R0, UR4, R3 ;  /* 0x0000000400007c24 */ /* 0x002fca000f8e0203 */
[----:B------:R-:W-:-:S13]  /*00c0*/  ISETP.GE.OR P0, PT, R0, R9, P0 ;  /* 0x000000090000720c */ /* 0x000fda0000706670 */
[----:B------:R-:W-:Y:S05]  /*00d0*/  @P0 EXIT ;  /* 0x000000000000094d */ /* 0x000fea0003800000 */
[----:B------:R-:W0:Y:S01]  /*00e0*/  LDC.64 R10, c[0x0][0x380] ;  /* 0x0000e000ff0a7b82 */ /* 0x000e220000000a00 */
[----:B------:R-:W1:Y:S01]  /*00f0*/  LDCU.64 UR4, c[0x0][0x358] ;  /* 0x00006b00ff0477ac */ /* 0x000e620008000a00 */
[C---:B------:R-:W-:Y:S01]  /*0100*/  VIADD R3, R15.reuse, 0xffffffff ;  /* 0xffffffff0f037836 */ /* 0x040fe20000000000 */
[----:B------:R-:W-:Y:S01]  /*0110*/  ISETP.GE.AND P0, PT, R12, 0x1, PT ;  /* 0x000000010c00780c */ /* 0x000fe20003f06270 */
[----:B------:R-:W-:-:S03]  /*0120*/  IMAD R13, R15, R0, RZ ;  /* 0x000000000f0d7224 */ /* 0x000fc600078e02ff */
[C---:B------:R-:W-:Y:S01]  /*0130*/  ISETP.GE.AND P1, PT, R12.reuse, R3, PT ;  /* 0x000000030c00720c */ /* 0x040fe20003f26270 */
[----:B------:R-:W-:-:S04]  /*0140*/  IMAD.IADD R4, R12, 0x1, R13 ;  /* 0x000000010c047824 */ /* 0x000fc800078e020d */
[----:B0-----:R-:W-:-:S05]  /*0150*/  IMAD.WIDE R2, R4, 0x4, R10 ;  /* 0x0000000404027825 */ /* 0x001fca00078e020a */
[----:B-1----:R0:W5:Y:S04]  /*0160*/  @P0 LDG.E R18, desc[UR4][R2.64+-0x4] ;  /* 0xfffffc0402120981 */ /* 0x002168000c1e1900 */
[----:B------:R0:W5:Y:S04]  /*0170*/  @!P1 LDG.E R14, desc[UR4][R2.64+0x4] ;  /* 0x00000404020e9981 */ /* 0x000168000c1e1900 */
[----:B------:R0:W5:Y:S01]  /*0180*/  LDG.E R5, desc[UR4][R2.64] ;  /* 0x0000000402057981 */ /* 0x000162000c1e1900 */
[----:B------:R-:W-:Y:S01]  /*0190*/  ISETP.NE.AND P2, PT, R0, RZ, PT ;  /* 0x000000ff0000720c */ /* 0x000fe20003f45270 */
[----:B------:R-:W-:Y:S01]  /*01a0*/  IMAD.SHL.U32 R6, R12, 0x20, RZ ;  /* 0x000000200c067824 */ /* 0x000fe200078e00ff */
[----:B------:R-:W-:Y:S01]  /*01b0*/  BSSY.RECONVERGENT B0, `(.L_x_0) ;  /* 0x0000010000007945 */ /* 0x000fe20003800200 */
[----:B------:R-:W-:-:S02]  /*01c0*/  VIADD R7, R9, 0xffffffff ;  /* 0xffffffff09077836 */ /* 0x000fc40000000000 */
[----:B------:R-:W-:Y:S01]  /*01d0*/  IMAD.MOV.U32 R16, RZ, RZ, RZ ;  /* 0x000000ffff107224 */ /* 0x000fe200078e00ff */
[----:B------:R-:W-:Y:S02]  /*01e0*/  VIMNMX R9, PT, PT, R6, R9, !PT ;  /* 0x0000000906097248 */ /* 0x000fe40007fe0100 */
[----:B------:R-:W-:-:S03]  /*01f0*/  ISETP.GE.U32.AND P3, PT, R0, R7, PT ;  /* 0x000000070000720c */ /* 0x000fc60003f66070 */
[----:B------:R-:W-:Y:S01]  /*0200*/  IMAD.IADD R6, R9, 0x1, -R6 ;  /* 0x0000000109067824 */ /* 0x000fe200078e0a06 */
[----:B------:R-:W-:Y:S01]  /*0210*/  CS2R R8, SRZ ;  /* 0x0000000000087805 */ /* 0x000fe2000001ff00 */
[----:B0-----:R-:W-:Y:S08]  /*0220*/  @!P2 BRA `(.L_x_1) ;  /* 0x000000000020a947 */ /* 0x001ff00003800000 */
[----:B------:R-:W-:Y:S01]  /*0230*/  IADD3 R13, PT, PT, R12, R13, -R15 ;  /* 0x0000000d0c0d7210 */ /* 0x000fe20007ffe80f */
[----:B------:R-:W-:-:S04]  /*0240*/  IMAD.MOV.U32 R16, RZ, RZ, RZ ;  /* 0x000000ffff107224 */ /* 0x000fc800078e00ff */
[----:B------:R-:W-:-:S05]  /*0250*/  IMAD.WIDE R10, R13, 0x4, R10 ;  /* 0x000000040d0a7825 */ /* 0x000fca00078e020a */
[----:B------:R-:W2:Y:S04]  /*0260*/  @!P1 LDG.E R12, desc[UR4][R10.64+0x4] ;  /* 0x000004040a0c9981 */ /* 0x000ea8000c1e1900 */
[----:B------:R0:W5:Y:S04]  /*0270*/  @P0 LDG.E R16, desc[UR4][R10.64+-0x4] ;  /* 0xfffffc040a100981 */ /* 0x000168000c1e1900 */
[----:B------:R0:W5:Y:S01]  /*0280*/  LDG.E R8, desc[UR4][R10.64] ;  /* 0x000000040a087981 */ /* 0x000162000c1e1900 */
[----:B------:R-:W-:Y:S01]  /*0290*/  IMAD.MOV.U32 R9, RZ, RZ, RZ ;  /* 0x000000ffff097224 */ /* 0x000fe200078e00ff */
[----:B0-2---:R-:W-:-:S07]  /*02a0*/  @!P1 LOP3.LUT R9, R12, 0x1, RZ, 0xc0, !PT ;  /* 0x000000010c099812 */ /* 0x005fce00078ec0ff */
.L_x_1:
[----:B------:R-:W-:Y:S05]  /*02b0*/  BSYNC.RECONVERGENT B0 ;  /* 0x0000000000007941 */ /* 0x000fea0003800200 */
.L_x_0:
[----:B------:R-:W-:Y:S01]  /*02c0*/  BSSY.RECONVERGENT B0, `(.L_x_2) ;  /* 0x000000c000007945 */ /* 0x000fe20003800200 */
[----:B------:R-:W-:Y:S02]  /*02d0*/  CS2R R10, SRZ ;  /* 0x00000000000a7805 */ /* 0x000fe4000001ff00 */
[----:B------:R-:W-:Y:S01]  /*02e0*/  CS2R R12, SRZ ;  /* 0x00000000000c7805 */ /* 0x000fe2000001ff00 */
[----:B------:R-:W-:Y:S01]  /*02f0*/  IMAD.MOV.U32 R17, RZ, RZ, RZ ;  /* 0x000000ffff117224 */ /* 0x000fe200078e00ff */
[----:B------:R-:W-:Y:S06]  /*0300*/  @P3 BRA `(.L_x_3) ;  /* 0x00000000001c3947 */ /* 0x000fec0003800000 */
[----:B------:R-:W-:-:S04]  /*0310*/  IMAD.WIDE R2, R15, 0x4, R2 ;  /* 0x000000040f027825 */ /* 0x000fc800078e0202 */
[----:B------:R-:W-:Y:S01]  /*0320*/  IMAD.MOV.U32 R17, RZ, RZ, RZ ;  /* 0x000000ffff117224 */ /* 0x000fe200078e00ff */
[----:B------:R-:W2:Y:S04]  /*0330*/  @!P1 LDG.E R15, desc[UR4][R2.64+0x4] ;  /* 0x00000404020f9981 */ /* 0x000ea8000c1e1900 */
[----:B------:R0:W5:Y:S04]  /*0340*/  LDG.E R12, desc[UR4][R2.64] ;  /* 0x00000004020c7981 */ /* 0x000168000c1e1900 */
[----:B------:R0:W5:Y:S01]  /*0350*/  @P0 LDG.E R17, desc[UR4][R2.64+-0x4] ;  /* 0xfffffc0402110981 */ /* 0x000162000c1e1900 */
[----:B------:R-:W-:Y:S01]  /*0360*/  IMAD.MOV.U32 R13, RZ, RZ, RZ ;  /* 0x000000ffff0d7224 */ /* 0x000fe200078e00ff */
[----:B0-2---:R-:W-:-:S07]  /*0370*/  @!P1 LOP3.LUT R13, R15, 0x1, RZ, 0xc0, !PT ;  /* 0x000000010f0d9812 */ /* 0x005fce00078ec0ff */
.L_x_3:
[----:B------:R-:W-:Y:S05]  /*0380*/  BSYNC.RECONVERGENT B0 ;  /* 0x0000000000007941 */ /* 0x000fea0003800200 */
.L_x_2:
[----:B------:R-:W-:Y:S01]  /*0390*/  BSSY.RECONVERGENT B0, `(.L_x_4) ;  /* 0x0000067000007945 */ /* 0x000fe20003800200 */
[----:B-----5:R-:W-:Y:S02]  /*03a0*/  @!P1 LOP3.LUT R10, R14, 0x1, RZ, 0xc0, !PT ;  /* 0x000000010e0a9812 */ /* 0x020fe400078ec0ff */
[----:B------:R-:W-:Y:S02]  /*03b0*/  CS2R R2, SRZ ;  /* 0x0000000000027805 */ /* 0x000fe4000001ff00 */
[----:B------:R-:W-:Y:S02]  /*03c0*/  @P0 SHF.R.U32.HI R11, RZ, 0x1f, R18 ;  /* 0x0000001fff0b0819 */ /* 0x000fe40000011612 */
[----:B------:R-:W-:Y:S02]  /*03d0*/  SHF.R.U32.HI R14, RZ, 0x1f, R16 ;  /* 0x0000001fff0e7819 */ /* 0x000fe40000011610 */
[----:B------:R-:W-:-:S07]  /*03e0*/  SHF.R.U32.HI R15, RZ, 0x1f, R17 ;  /* 0x0000001fff0f7819 */ /* 0x000fce0000011611 */
.L_x_14:
[----:B------:R-:W-:-:S13]  /*03f0*/  ISETP.NE.AND P0, PT, R3, R6, PT ;  /* 0x000000060300720c */ /* 0x000fda0003f05270 */
[----:B------:R-:W-:Y:S05]  /*0400*/  @!P0 BRA `(.L_x_5) ;  /* 0x00000004007c8947 */ /* 0x000fea0003800000 */
[----:B------:R-:W-:Y:S01]  /*0410*/  ISETP.NE.AND P0, PT, R0, RZ, PT ;  /* 0x000000ff0000720c */ /* 0x000fe20003f05270 */
[C---:B------:R-:W-:Y:S01]  /*0420*/  VIADD R18, R3.reuse, 0xffffffff ;  /* 0xffffffff03127836 */ /* 0x040fe20000000000 */
[--C-:B------:R-:W-:Y:S01]  /*0430*/  SHF.R.U32.HI R23, RZ, R3, R5.reuse ;  /* 0x00000003ff177219 */ /* 0x100fe20000011605 */
[C---:B------:R-:W-:Y:S01]  /*0440*/  VIADD R17, R3.reuse, 0x1 ;  /* 0x0000000103117836 */ /* 0x040fe20000000000 */
[----:B------:R-:W-:Y:S01]  /*0450*/  ISETP.NE.AND P4, PT, R3, RZ, PT ;  /* 0x000000ff0300720c */ /* 0x000fe20003f85270 */
[----:B------:R-:W-:Y:S01]  /*0460*/  BSSY.RECONVERGENT B1, `(.L_x_6) ;  /* 0x0000016000017945 */ /* 0x000fe20003800200 */
[--C-:B------:R-:W-:Y:S02]  /*0470*/  SHF.R.U32.HI R19, RZ, R18, R5.reuse ;  /* 0x00000012ff137219 */ /* 0x100fe40000011605 */
[----:B------:R-:W-:Y:S02]  /*0480*/  SHF.R.U32.HI R21, RZ, R17, R5 ;  /* 0x00000011ff157219 */ /* 0x000fe40000011605 */
[----:B------:R-:W-:-:S02]  /*0490*/  LOP3.LUT R16, R23, 0x1, RZ, 0xc0, !PT ;  /* 0x0000000117107812 */ /* 0x000fc400078ec0ff */
[----:B------:R-:W-:Y:S02]  /*04a0*/  LOP3.LUT R20, R19, 0x1, RZ, 0xc0, !PT ;  /* 0x0000000113147812 */ /* 0x000fe400078ec0ff */
[----:B------:R-:W-:Y:S01]  /*04b0*/  LOP3.LUT R19, R21, 0x1, RZ, 0xc0, !PT ;  /* 0x0000000115137812 */ /* 0x000fe200078ec0ff */
[----:B------:R-:W-:Y:S01]  /*04c0*/  IMAD.MOV.U32 R21, RZ, RZ, RZ ;  /* 0x000000ffff157224 */ /* 0x000fe200078e00ff */
[----:B------:R-:W-:Y:S02]  /*04d0*/  ISETP.GE.U32.AND P1, PT, R0, R7, PT ;  /* 0x000000070000720c */ /* 0x000fe40003f26070 */
[----:B------:R-:W-:Y:S02]  /*04e0*/  ISETP.NE.U32.AND P2, PT, R16, 0x1, PT ;  /* 0x000000011000780c */ /* 0x000fe40003f45070 */
[----:B------:R-:W-:Y:S01]  /*04f0*/  SEL R20, R11, R20, !P4 ;  /* 0x000000140b147207 */ /* 0x000fe20006000000 */
[----:B------:R-:W-:Y:S10]  /*0500*/  @!P0 BRA `(.L_x_7) ;  /* 0x00000000002c8947 */ /* 0x000ff40003800000 */
[C---:B------:R-:W-:Y:S01]  /*0510*/  VIADD R21, R3.reuse, 0xffffffff ;  /* 0xffffffff03157836 */ /* 0x040fe20000000000 */
[C---:B------:R-:W-:Y:S01]  /*0520*/  ISETP.NE.AND P3, PT, R3.reuse, RZ, PT ;  /* 0x000000ff0300720c */ /* 0x040fe20003f65270 */
[----:B------:R-:W-:Y:S01]  /*0530*/  VIADD R25, R3, 0x1 ;  /* 0x0000000103197836 */ /* 0x000fe20000000000 */
[--C-:B------:R-:W-:Y:S02]  /*0540*/  SHF.R.U32.HI R22, RZ, R3, R8.reuse ;  /* 0x00000003ff167219 */ /* 0x100fe40000011608 */
[--C-:B------:R-:W-:Y:S02]  /*0550*/  SHF.R.U32.HI R21, RZ, R21, R8.reuse ;  /* 0x00000015ff157219 */ /* 0x100fe40000011608 */
[----:B------:R-:W-:Y:S02]  /*0560*/  SHF.R.U32.HI R25, RZ, R25, R8 ;  /* 0x00000019ff197219 */ /* 0x000fe40000011608 */
[----:B------:R-:W-:Y:S02]  /*0570*/  LOP3.LUT R21, R21, 0x1, RZ, 0xc0, !PT ;  /* 0x0000000115157812 */ /* 0x000fe400078ec0ff */
[----:B------:R-:W-:-:S02]  /*0580*/  LOP3.LUT R22, R22, 0x1, RZ, 0xc0, !PT ;  /* 0x0000000116167812 */ /* 0x000fc400078ec0ff */
[----:B------:R-:W-:Y:S02]  /*0590*/  LOP3.LUT R25, R25, 0x1, RZ, 0xc0, !PT ;  /* 0x0000000119197812 */ /* 0x000fe400078ec0ff */
[----:B------:R-:W-:-:S04]  /*05a0*/  SEL R21, R14, R21, !P3 ;  /* 0x000000150e157207 */ /* 0x000fc80005800000 */
[----:B------:R-:W-:-:S07]  /*05b0*/  IADD3 R21, PT, PT, R25, R21, R22 ;  /* 0x0000001519157210 */ /* 0x000fce0007ffe016 */
.L_x_7:
[----:B------:R-:W-:Y:S05]  /*05c0*/  BSYNC.RECONVERGENT B1 ;  /* 0x0000000000017941 */ /* 0x000fea0003800200 */
.L_x_6:
[----:B------:R-:W-:Y:S01]  /*05d0*/  BSSY.RECONVERGENT B1, `(.L_x_8) ;  /* 0x000000c000017945 */ /* 0x000fe20003800200 */
[----:B------:R-:W-:-:S03]  /*05e0*/  IADD3 R19, PT, PT, R21, R19, R20 ;  /* 0x0000001315137210 */ /* 0x000fc60007ffe014 */
[----:B------:R-:W-:Y:S05]  /*05f0*/  @P1 BRA `(.L_x_9) ;  /* 0x0000000000241947 */ /* 0x000fea0003800000 */
[--C-:B------:R-:W-:Y:S02]  /*0600*/  SHF.R.U32.HI R18, RZ, R18, R12.reuse ;  /* 0x00000012ff127219 */ /* 0x100fe4000001160c */
[--C-:B------:R-:W-:Y:S02]  /*0610*/  SHF.R.U32.HI R20, RZ, R3, R12.reuse ;  /* 0x00000003ff147219 */ /* 0x100fe4000001160c */
[----:B------:R-:W-:Y:S02]  /*0620*/  SHF.R.U32.HI R22, RZ, R17, R12 ;  /* 0x00000011ff167219 */ /* 0x000fe4000001160c */
[----:B------:R-:W-:Y:S02]  /*0630*/  LOP3.LUT R18, R18, 0x1, RZ, 0xc0, !PT ;  /* 0x0000000112127812 */ /* 0x000fe400078ec0ff */
[----:B------:R-:W-:Y:S02]  /*0640*/  LOP3.LUT R21, R20, 0x1, RZ, 0xc0, !PT ;  /* 0x0000000114157812 */ /* 0x000fe400078ec0ff */
[----:B------:R-:W-:-:S02]  /*0650*/  LOP3.LUT R22, R22, 0x1, RZ, 0xc0, !PT ;  /* 0x0000000116167812 */ /* 0x000fc400078ec0ff */
[----:B------:R-:W-:-:S04]  /*0660*/  SEL R18, R15, R18, !P4 ;  /* 0x000000120f127207 */ /* 0x000fc80006000000 */
[----:B------:R-:W-:-:S05]  /*0670*/  IADD3 R18, PT, PT, R22, R18, R21 ;  /* 0x0000001216127210 */ /* 0x000fca0007ffe015 */
[----:B------:R-:W-:-:S07]  /*0680*/  IMAD.IADD R19, R19, 0x1, R18 ;  /* 0x0000000113137824 */ /* 0x000fce00078e0212 */
.L_x_9:
[----:B------:R-:W-:Y:S05]  /*0690*/  BSYNC.RECONVERGENT B1 ;  /* 0x0000000000017941 */ /* 0x000fea0003800200 */
.L_x_8:
[C---:B------:R-:W-:Y:S02]  /*06a0*/  LOP3.LUT R18, R19.reuse, 0x1e, RZ, 0xc0, !PT ;  /* 0x0000001e13127812 */ /* 0x040fe400078ec0ff */
[----:B------:R-:W-:Y:S02]  /*06b0*/  ISETP.NE.AND P4, PT, R19, 0x3, PT ;  /* 0x000000031300780c */ /* 0x000fe40003f85270 */
[----:B------:R-:W-:Y:S02]  /*06c0*/  ISETP.NE.AND P3, PT, R18, 0x2, PT ;  /* 0x000000021200780c */ /* 0x000fe40003f65270 */
[----:B------:R-:W-:Y:S02]  /*06d0*/  SEL R18, RZ, 0xffffffff, P4 ;  /* 0xffffffffff127807 */ /* 0x000fe40002000000 */
[----:B------:R-:W-:Y:S02]  /*06e0*/  @!P2 SEL R18, RZ, 0xffffffff, P3 ;  /* 0xffffffffff12a807 */ /* 0x000fe40001800000 */
[----:B------:R-:W-:-:S02]  /*06f0*/  ISETP.NE.AND P2, PT, R17, R6, PT ;  /* 0x000000061100720c */ /* 0x000fc40003f45270 */
[----:B------:R-:W-:-:S04]  /*0700*/  LOP3.LUT R18, R18, 0x1, RZ, 0xc0, !PT ;  /* 0x0000000112127812 */ /* 0x000fc800078ec0ff */
[----:B------:R-:W-:-:S04]  /*0710*/  SHF.L.U32 R19, R18, R3, RZ ;  /* 0x0000000312137219 */ /* 0x000fc800000006ff */
[----:B------:R-:W-:-:S03]  /*0720*/  LOP3.LUT R2, R19, R2, RZ, 0xfc, !PT ;  /* 0x0000000213027212 */ /* 0x000fc600078efcff */
[----:B------:R-:W-:Y:S05]  /*0730*/  @!P2 BRA `(.L_x_5) ;  /* 0x0000000000b0a947 */ /* 0x000fea0003800000 */
[----:B------:R-:W-:Y:S01]  /*0740*/  VIADD R18, R3, 0x2 ;  /* 0x0000000203127836 */ /* 0x000fe20000000000 */
[----:B------:R-:W-:Y:S01]  /*0750*/  ISETP.NE.AND P2, PT, R17, 0x1f, PT ;  /* 0x0000001f1100780c */ /* 0x000fe20003f45270 */
[----:B------:R-:W-:Y:S03]  /*0760*/  BSSY.RECONVERGENT B1, `(.L_x_10) ;  /* 0x0000010000017945 */ /* 0x000fe60003800200 */
[----:B------:R-:W-:-:S04]  /*0770*/  SHF.R.U32.HI R19, RZ, R18, R5 ;  /* 0x00000012ff137219 */ /* 0x000fc80000011605 */
[----:B------:R-:W-:-:S04]  /*0780*/  LOP3.LUT R19, R19, 0x1, RZ, 0xc0, !PT ;  /* 0x0000000113137812 */ /* 0x000fc800078ec0ff */
[----:B------:R-:W-:Y:S01]  /*0790*/  SEL R21, R10, R19, !P2 ;  /* 0x000000130a157207 */ /* 0x000fe20005000000 */
[----:B------:R-:W-:Y:S01]  /*07a0*/  IMAD.MOV.U32 R19, RZ, RZ, RZ ;  /* 0x000000ffff137224 */ /* 0x000fe200078e00ff */
[----:B------:R-:W-:Y:S06]  /*07b0*/  @!P0 BRA `(.L_x_11) ;  /* 0x0000000000288947 */ /* 0x000fec0003800000 */
[----:B------:R-:W-:Y:S01]  /*07c0*/  VIADD R19, R3, 0x2 ;  /* 0x0000000203137836 */ /* 0x000fe20000000000 */
[----:B------:R-:W-:Y:S02]  /*07d0*/  ISETP.NE.AND P0, PT, R17, 0x1f, PT ;  /* 0x0000001f1100780c */ /* 0x000fe40003f05270 */
        /* <DEDUP_REMOVED lines=8> */
.L_x_11:
[----:B------:R-:W-:Y:S05]  /*0860*/  BSYNC.RECONVERGENT B1 ;  /* 0x0000000000017941 */ /* 0x000fea0003800200 */
.L_x_10:
        /* <DEDUP_REMOVED lines=12> */
.L_x_13:
[----:B------:R-:W-:Y:S05]  /*0930*/  BSYNC.RECONVERGENT B1 ;  /* 0x0000000000017941 */ /* 0x000fea0003800200 */
.L_x_12:
[----:B------:R-:W-:Y:S02]  /*0940*/  LOP3.LUT P0, RZ, R23, 0x2, RZ, 0xc0, !PT ;  /* 0x0000000217ff7812 */ /* 0x000fe4000780c0ff */
[C---:B------:R-:W-:Y:S02]  /*0950*/  LOP3.LUT R3, R16.reuse, 0x1e, RZ, 0xc0, !PT ;  /* 0x0000001e10037812 */ /* 0x040fe400078ec0ff */
[----:B------:R-:W-:Y:S02]  /*0960*/  ISETP.NE.AND P2, PT, R16, 0x3, PT ;  /* 0x000000031000780c */ /* 0x000fe40003f45270 */
[----:B------:R-:W-:Y:S02]  /*0970*/  ISETP.NE.AND P1, PT, R3, 0x2, PT ;  /* 0x000000020300780c */ /* 0x000fe40003f25270 */
[----:B------:R-:W-:-:S05]  /*0980*/  SEL R3, RZ, 0xffffffff, P2 ;  /* 0xffffffffff037807 */ /* 0x000fca0001000000 */
[----:B------:R-:W-:Y:S02]  /*0990*/  @P0 SEL R3, RZ, 0xffffffff, P1 ;  /* 0xffffffffff030807 */ /* 0x000fe40000800000 */
[----:B------:R-:W-:Y:S02]  /*09a0*/  ISETP.NE.AND P0, PT, R18, 0x20, PT ;  /* 0x000000201200780c */ /* 0x000fe40003f05270 */
[----:B------:R-:W-:Y:S01]  /*09b0*/  LOP3.LUT R16, R3, 0x1, RZ, 0xc0, !PT ;  /* 0x0000000103107812 */ /* 0x000fe200078ec0ff */
[----:B------:R-:W-:-:S03]  /*09c0*/  IMAD.MOV.U32 R3, RZ, RZ, R18 ;  /* 0x000000ffff037224 */ /* 0x000fc600078e0012 */
[----:B------:R-:W-:-:S04]  /*09d0*/  SHF.L.U32 R17, R16, R17, RZ ;  /* 0x0000001110117219 */ /* 0x000fc800000006ff */
[----:B------:R-:W-:-:S03]  /*09e0*/  LOP3.LUT R2, R17, R2, RZ, 0xfc, !PT ;  /* 0x0000000211027212 */ /* 0x000fc600078efcff */
[----:B------:R-:W-:Y:S05]  /*09f0*/  @P0 BRA `(.L_x_14) ;  /* 0xfffffff8007c0947 */ /* 0x000fea000383ffff */
.L_x_5:
[----:B------:R-:W-:Y:S05]  /*0a00*/  BSYNC.RECONVERGENT B0 ;  /* 0x0000000000007941 */ /* 0x000fea0003800200 */
.L_x_4:
[----:B------:R-:W0:Y:S02]  /*0a10*/  LDC.64 R6, c[0x0][0x388] ;  /* 0x0000e200ff067b82 */ /* 0x000e240000000a00 */
[----:B0-----:R-:W-:-:S05]  /*0a20*/  IMAD.WIDE R4, R4, 0x4, R6 ;  /* 0x0000000404047825 */ /* 0x001fca00078e0206 */
[----:B------:R-:W-:Y:S01]  /*0a30*/  STG.E desc[UR4][R4.64], R2 ;  /* 0x0000000204007986 */ /* 0x000fe2000c101904 */
[----:B------:R-:W-:Y:S05]  /*0a40*/  EXIT ;  /* 0x000000000000794d */ /* 0x000fea0003800000 */
.L_x_15:
[----:B------:R-:W-:-:S00]  /*0a50*/  BRA `(.L_x_15) ;  /* 0xfffffffc00fc7947 */ /* 0x000fc0000383ffff */
[----:B------:R-:W-:-:S00]  /*0a60*/  NOP ;  /* 0x0000000000007918 */ /* 0x000fc00000000000 */
        /* <DEDUP_REMOVED lines=9> */
.L_x_16:


//--------------------- .nv.shared.reserved.0     --------------------------
	.section	.nv.shared.reserved.0,"aw",@nobits
	.weak		__nv_reservedSMEM_offset_0_alias
	.size		__nv_reservedSMEM_offset_0_alias, 0, 64
	.other		__nv_reservedSMEM_offset_0_alias,@"STO_CUDA_RESERVED_SHARED STV_DEFAULT"
__nv_reservedSMEM_offset_0_alias:
	.zero		0
	.zero		64


//--------------------- .nv.constant0._Z23game_of_life_bit_kernelPKjPji --------------------------
	.section	.nv.constant0._Z23game_of_life_bit_kernelPKjPji,"a",@progbits
	.sectionflags	@""
	.align	4
.nv.constant0._Z23game_of_life_bit_kernelPKjPji:
	.zero		916


//--------------------- SYMBOLS --------------------------

	.type		.nv.reservedSmem.offset0,@object
	.size		.nv.reservedSmem.offset0,0x4
